//
// Generated by NVIDIA NVVM Compiler
//
// Compiler Build ID: CL-36424714
// Cuda compilation tools, release 13.0, V13.0.88
// Based on NVVM 20.0.0
//

.version 9.0
.target sm_100
.address_size 64

	// .globl	log_forward

.visible .entry log_forward(
	.param .u64 .ptr .align 1 log_forward_param_0,
	.param .u64 .ptr .align 1 log_forward_param_1,
	.param .u32 log_forward_param_2
)
{
	.reg .pred 	%p<7>;
	.reg .b32 	%r<10>;
	.reg .b32 	%f<24>;
	.reg .b64 	%rd<11>;

	ld.param.u64 	%rd2, [log_forward_param_0];
	ld.param.u64 	%rd3, [log_forward_param_1];
	ld.param.u32 	%r2, [log_forward_param_2];
	cvta.to.global.u64 	%rd1, %rd3;
	mov.u32 	%r3, %ctaid.x;
	mov.u32 	%r4, %ntid.x;
	mov.u32 	%r5, %tid.x;
	mad.lo.s32 	%r1, %r3, %r4, %r5;
	setp.ge.s32 	%p1, %r1, %r2;
	@%p1 bra 	$L__BB0_4;
	cvta.to.global.u64 	%rd4, %rd2;
	mul.wide.s32 	%rd5, %r1, 4;
	add.s64 	%rd6, %rd4, %rd5;
	ld.global.f32 	%f1, [%rd6];
	setp.gtu.f32 	%p2, %f1, 0f00000000;
	@%p2 bra 	$L__BB0_3;
	setp.eq.f32 	%p3, %f1, 0f00000000;
	selp.f32 	%f2, 0fFF800000, 0f7FC00000, %p3;
	add.s64 	%rd8, %rd1, %rd5;
	st.global.f32 	[%rd8], %f2;
	bra.uni 	$L__BB0_4;
$L__BB0_3:
	setp.lt.f32 	%p4, %f1, 0f00800000;
	mul.f32 	%f3, %f1, 0f4B000000;
	selp.f32 	%f4, %f3, %f1, %p4;
	selp.f32 	%f5, 0fC1B80000, 0f00000000, %p4;
	mov.b32 	%r6, %f4;
	add.s32 	%r7, %r6, -1059760811;
	and.b32  	%r8, %r7, -8388608;
	sub.s32 	%r9, %r6, %r8;
	mov.b32 	%f6, %r9;
	cvt.rn.f32.s32 	%f7, %r8;
	fma.rn.f32 	%f8, %f7, 0f34000000, %f5;
	add.f32 	%f9, %f6, 0fBF800000;
	fma.rn.f32 	%f10, %f9, 0fBE055027, 0f3E1039F6;
	fma.rn.f32 	%f11, %f10, %f9, 0fBDF8CDCC;
	fma.rn.f32 	%f12, %f11, %f9, 0f3E0F2955;
	fma.rn.f32 	%f13, %f12, %f9, 0fBE2AD8B9;
	fma.rn.f32 	%f14, %f13, %f9, 0f3E4CED0B;
	fma.rn.f32 	%f15, %f14, %f9, 0fBE7FFF22;
	fma.rn.f32 	%f16, %f15, %f9, 0f3EAAAA78;
	fma.rn.f32 	%f17, %f16, %f9, 0fBF000000;
	mul.f32 	%f18, %f9, %f17;
	fma.rn.f32 	%f19, %f18, %f9, %f9;
	fma.rn.f32 	%f20, %f8, 0f3F317218, %f19;
	setp.gt.u32 	%p5, %r6, 2139095039;
	fma.rn.f32 	%f21, %f4, 0f7F800000, 0f7F800000;
	selp.f32 	%f22, %f21, %f20, %p5;
	setp.eq.f32 	%p6, %f4, 0f00000000;
	selp.f32 	%f23, 0fFF800000, %f22, %p6;
	add.s64 	%rd10, %rd1, %rd5;
	st.global.f32 	[%rd10], %f23;
$L__BB0_4:
	ret;

}


// ===== COMPILED SASS (sm_100) =====

	.target	sm_100

	.elftype	@"ET_EXEC"


//--------------------- .note.nv.tkinfo           --------------------------
	.section	.note.nv.tkinfo,"",@"SHT_NOTE"
	.sectionflags	@"SHF_NOTE_NV_TKINFO"
	.tkinfo
        /*0018*/ 	.word	0x00000002
        /*0030*/ 	.string	""
        /*0030*/ 	.string	"ptxas"
        /*0030*/ 	.string	"Cuda compilation tools, release 13.0, V13.0.88"
        /*0030*/ 	.string	"Build cuda_13.0.r13.0/compiler.36424714_0"
        /*0030*/ 	.string	"-arch sm_100 -m 64 "



//--------------------- .note.nv.cuinfo           --------------------------
	.section	.note.nv.cuinfo,"",@"SHT_NOTE"
	.sectionflags	@"SHF_NOTE_NV_CUINFO"
        /*0018*/ 	.short	0x0002
        /*001a*/ 	.short	0x0064
        /*001c*/ 	.short	0x0082
	.zero		2


//--------------------- .nv.info                  --------------------------
	.section	.nv.info,"",@"SHT_CUDA_INFO"
	.align	4


	//----- nvinfo : EIATTR_REGCOUNT
	.align		4
        /*0000*/ 	.byte	0x04, 0x2f
        /*0002*/ 	.short	(.L_1 - .L_0)
	.align		4
.L_0:
        /*0004*/ 	.word	index@(log_forward)
        /*0008*/ 	.word	0x0000000c


	//----- nvinfo : EIATTR_FRAME_SIZE
	.align		4
.L_1:
        /*000c*/ 	.byte	0x04, 0x11
        /*000e*/ 	.short	(.L_3 - .L_2)
	.align		4
.L_2:
        /*0010*/ 	.word	index@(log_forward)
        /*0014*/ 	.word	0x00000000


	//----- nvinfo : EIATTR_MIN_STACK_SIZE
	.align		4
.L_3:
        /*0018*/ 	.byte	0x04, 0x12
        /*001a*/ 	.short	(.L_5 - .L_4)
	.align		4
.L_4:
        /*001c*/ 	.word	index@(log_forward)
        /*0020*/ 	.word	0x00000000
.L_5:


//--------------------- .nv.compat                --------------------------
	.section	.nv.compat,"",@"SHT_CUDA_COMPAT_INFO"
	.align	4
        /*0000*/ 	.byte	0x02, 0x09, 0x00, 0x00, 0x02, 0x02, 0x01, 0x00, 0x02, 0x05, 0x05, 0x00, 0x03, 0x07, 0x01, 0x01
        /*0010*/ 	.byte	0x02, 0x03, 0x00, 0x00, 0x02, 0x06, 0x01, 0x00, 0x04, 0x0b, 0x08, 0x00, 0x01, 0x00, 0x00, 0x00
        /*0020*/ 	.byte	0x00, 0x00, 0x00, 0x00


//--------------------- .nv.info.log_forward      --------------------------
	.section	.nv.info.log_forward,"",@"SHT_CUDA_INFO"
	.sectionflags	@""
	.align	4


	//----- nvinfo : EIATTR_CUDA_API_VERSION
	.align		4
        /*0000*/ 	.byte	0x04, 0x37
        /*0002*/ 	.short	(.L_7 - .L_6)
.L_6:
        /*0004*/ 	.word	0x00000082


	//----- nvinfo : EIATTR_KPARAM_INFO
	.align		4
.L_7:
        /*0008*/ 	.byte	0x04, 0x17
        /*000a*/ 	.short	(.L_9 - .L_8)
.L_8:
        /*000c*/ 	.word	0x00000000
        /*0010*/ 	.short	0x0002
        /*0012*/ 	.short	0x0010
        /*0014*/ 	.byte	0x00, 0xf0, 0x11, 0x00


	//----- nvinfo : EIATTR_KPARAM_INFO
	.align		4
.L_9:
        /*0018*/ 	.byte	0x04, 0x17
        /*001a*/ 	.short	(.L_11 - .L_10)
.L_10:
        /*001c*/ 	.word	0x00000000
        /*0020*/ 	.short	0x0001
        /*0022*/ 	.short	0x0008
        /*0024*/ 	.byte	0x00, 0xf5, 0x21, 0x00


	//----- nvinfo : EIATTR_KPARAM_INFO
	.align		4
.L_11:
        /*0028*/ 	.byte	0x04, 0x17
        /*002a*/ 	.short	(.L_13 - .L_12)
.L_12:
        /*002c*/ 	.word	0x00000000
        /*0030*/ 	.short	0x0000
        /*0032*/ 	.short	0x0000
        /*0034*/ 	.byte	0x00, 0xf5, 0x21, 0x00


	//----- nvinfo : EIATTR_SPARSE_MMA_MASK
	.align		4
.L_13:
        /*0038*/ 	.byte	0x03, 0x50
        /*003a*/ 	.short	0x0000


	//----- nvinfo : EIATTR_MAXREG_COUNT
	.align		4
        /*003c*/ 	.byte	0x03, 0x1b
        /*003e*/ 	.short	0x00ff


	//----- nvinfo : EIATTR_MERCURY_ISA_VERSION
	.align		4
        /*0040*/ 	.byte	0x03, 0x5f
        /*0042*/ 	.short	0x0101


	//----- nvinfo : EIATTR_VRC_CTA_INIT_COUNT
	.align		4
        /*0044*/ 	.byte	0x02, 0x4a
	.zero		1
	.zero		1


	//----- nvinfo : EIATTR_EXIT_INSTR_OFFSETS
	.align		4
        /*0048*/ 	.byte	0x04, 0x1c
        /*004a*/ 	.short	(.L_15 - .L_14)


	//   ....[0]....
.L_14:
        /*004c*/ 	.word	0x00000070


	//   ....[1]....
        /*0050*/ 	.word	0x00000130


	//   ....[2]....
        /*0054*/ 	.word	0x00000310


	//----- nvinfo : EIATTR_CBANK_PARAM_SIZE
	.align		4
.L_15:
        /*0058*/ 	.byte	0x03, 0x19
        /*005a*/ 	.short	0x0014


	//----- nvinfo : EIATTR_PARAM_CBANK
	.align		4
        /*005c*/ 	.byte	0x04, 0x0a
        /*005e*/ 	.short	(.L_17 - .L_16)
	.align		4
.L_16:
        /*0060*/ 	.word	index@(.nv.constant0.log_forward)
        /*0064*/ 	.short	0x0380
        /*0066*/ 	.short	0x0014


	//----- nvinfo : EIATTR_SW_WAR
	.align		4
.L_17:
        /*0068*/ 	.byte	0x04, 0x36
        /*006a*/ 	.short	(.L_19 - .L_18)
.L_18:
        /*006c*/ 	.word	0x00000008
.L_19:


//--------------------- .nv.callgraph             --------------------------
	.section	.nv.callgraph,"",@"SHT_CUDA_CALLGRAPH"
	.align	4
	.sectionentsize	8
	.align		4
        /*0000*/ 	.word	0x00000000
	.align		4
        /*0004*/ 	.word	0xffffffff
	.align		4
        /*0008*/ 	.word	0x00000000
	.align		4
        /*000c*/ 	.word	0xfffffffe
	.align		4
        /*0010*/ 	.word	0x00000000
	.align		4
        /*0014*/ 	.word	0xfffffffd
	.align		4
        /*0018*/ 	.word	0x00000000
	.align		4
        /*001c*/ 	.word	0xfffffffc


//--------------------- .text.log_forward         --------------------------
	.section	.text.log_forward,"ax",@progbits
	.align	128
        .global         log_forward
        .type           log_forward,@function
        .size           log_forward,(.L_x_1 - log_forward)
        .other          log_forward,@"STO_CUDA_ENTRY STV_DEFAULT"
log_forward:
.text.log_forward:
[----:B------:R-:W-:Y:S01]  /*0000*/  LDC R1, c[0x0][0x37c] ;  /* 0x0000df00ff017b82 */ /* 0x000fe20000000800 */
[----:B------:R-:W0:Y:S07]  /*0010*/  S2R R3, SR_TID.X ;  /* 0x0000000000037919 */ /* 0x000e2e0000002100 */
[----:B------:R-:W0:Y:S01]  /*0020*/  S2UR UR4, SR_CTAID.X ;  /* 0x00000000000479c3 */ /* 0x000e220000002500 */
[----:B------:R-:W1:Y:S07]  /*0030*/  LDCU UR5, c[0x0][0x390] ;  /* 0x00007200ff0577ac */ /* 0x000e6e0008000800 */
[----:B------:R-:W0:Y:S02]  /*0040*/  LDC R0, c[0x0][0x360] ;  /* 0x0000d800ff007b82 */ /* 0x000e240000000800 */
[----:B0-----:R-:W-:-:S05]  /*0050*/  IMAD R0, R0, UR4, R3 ;  /* 0x0000000400007c24 */ /* 0x001fca000f8e0203 */
[----:B-1----:R-:W-:-:S13]  /*0060*/  ISETP.GE.AND P0, PT, R0, UR5, PT ;  /* 0x0000000500007c0c */ /* 0x002fda000bf06270 */
[----:B------:R-:W-:Y:S05]  /*0070*/  @P0 EXIT ;  /* 0x000000000000094d */ /* 0x000fea0003800000 */
[----:B------:R-:W0:Y:S01]  /*0080*/  LDC.64 R4, c[0x0][0x380] ;  /* 0x0000e000ff047b82 */ /* 0x000e220000000a00 */
[----:B------:R-:W1:Y:S01]  /*0090*/  LDCU.64 UR4, c[0x0][0x358] ;  /* 0x00006b00ff0477ac */ /* 0x000e620008000a00 */
[----:B0-----:R-:W-:-:S06]  /*00a0*/  IMAD.WIDE R4, R0, 0x4, R4 ;  /* 0x0000000400047825 */ /* 0x001fcc00078e0204 */
[----:B-1----:R-:W2:Y:S02]  /*00b0*/  LDG.E R4, desc[UR4][R4.64] ;  /* 0x0000000404047981 */ /* 0x002ea4000c1e1900 */
[----:B--2---:R-:W-:-:S13]  /*00c0*/  FSETP.GTU.AND P0, PT, R4, RZ, PT ;  /* 0x000000ff0400720b */ /* 0x004fda0003f0c000 */
[----:B------:R-:W0:Y:S01]  /*00d0*/  @!P0 LDC.64 R2, c[0x0][0x388] ;  /* 0x0000e200ff028b82 */ /* 0x000e220000000a00 */
[----:B------:R-:W-:Y:S02]  /*00e0*/  @!P0 FSETP.NEU.AND P1, PT, R4, RZ, PT ;  /* 0x000000ff0400820b */ /* 0x000fe40003f2d000 */
[----:B------:R-:W-:-:S04]  /*00f0*/  @!P0 MOV R7, 0x7f800000 ;  /* 0x7f80000000078802 */ /* 0x000fc80000000f00 */
[----:B------:R-:W-:Y:S01]  /*0100*/  @!P0 FSEL R7, -R7, +QNAN , !P1 ;  /* 0x7fc0000007078808 */ /* 0x000fe20004800100 */
[----:B0-----:R-:W-:-:S05]  /*0110*/  @!P0 IMAD.WIDE R2, R0, 0x4, R2 ;  /* 0x0000000400028825 */ /* 0x001fca00078e0202 */
[----:B------:R0:W-:Y:S01]  /*0120*/  @!P0 STG.E desc[UR4][R2.64], R7 ;  /* 0x0000000702008986 */ /* 0x0001e2000c101904 */
[----:B------:R-:W-:Y:S05]  /*0130*/  @!P0 EXIT ;  /* 0x000000000000894d */ /* 0x000fea0003800000 */
[----:B------:R-:W-:Y:S01]  /*0140*/  FSETP.GEU.AND P0, PT, R4, 1.175494350822287508e-38, PT ;  /* 0x008000000400780b */ /* 0x000fe20003f0e000 */
[----:B0-----:R-:W-:-:S12]  /*0150*/  HFMA2 R3, -RZ, RZ, 1.5048828125, 33.21875 ;  /* 0x3e055027ff037431 */ /* 0x001fd800000001ff */
[----:B------:R-:W-:-:S05]  /*0160*/  @!P0 FMUL R4, R4, 8388608 ;  /* 0x4b00000004048820 */ /* 0x000fca0000400000 */
[----:B------:R-:W-:-:S04]  /*0170*/  IADD3 R2, PT, PT, R4, -0x3f2aaaab, RZ ;  /* 0xc0d5555504027810 */ /* 0x000fc80007ffe0ff */
[----:B------:R-:W-:-:S04]  /*0180*/  LOP3.LUT R7, R2, 0xff800000, RZ, 0xc0, !PT ;  /* 0xff80000002077812 */ /* 0x000fc800078ec0ff */
[-C--:B------:R-:W-:Y:S02]  /*0190*/  IADD3 R2, PT, PT, R4, -R7.reuse, RZ ;  /* 0x8000000704027210 */ /* 0x080fe40007ffe0ff */
[----:B------:R-:W-:Y:S02]  /*01a0*/  I2FP.F32.S32 R6, R7 ;  /* 0x0000000700067245 */ /* 0x000fe40000201400 */
[----:B------:R-:W-:Y:S01]  /*01b0*/  MOV R7, 0x7f800000 ;  /* 0x7f80000000077802 */ /* 0x000fe20000000f00 */
[----:B------:R-:W-:-:S04]  /*01c0*/  FADD R8, R2, -1 ;  /* 0xbf80000002087421 */ /* 0x000fc80000000000 */
[----:B------:R-:W-:-:S04]  /*01d0*/  FFMA R3, R8, -R3, 0.14084610342979431152 ;  /* 0x3e1039f608037423 */ /* 0x000fc80000000803 */
[----:B------:R-:W-:-:S04]  /*01e0*/  FFMA R3, R8, R3, -0.12148627638816833496 ;  /* 0xbdf8cdcc08037423 */ /* 0x000fc80000000003 */
[----:B------:R-:W-:-:S04]  /*01f0*/  FFMA R3, R8, R3, 0.13980610668659210205 ;  /* 0x3e0f295508037423 */ /* 0x000fc80000000003 */
[----:B------:R-:W-:-:S04]  /*0200*/  FFMA R3, R8, R3, -0.16684235632419586182 ;  /* 0xbe2ad8b908037423 */ /* 0x000fc80000000003 */
[----:B------:R-:W-:-:S04]  /*0210*/  FFMA R3, R8, R3, 0.20012299716472625732 ;  /* 0x3e4ced0b08037423 */ /* 0x000fc80000000003 */
[C---:B------:R-:W-:Y:S02]  /*0220*/  FFMA R5, R8.reuse, R3, -0.24999669194221496582 ;  /* 0xbe7fff2208057423 */ /* 0x040fe40000000003 */
[----:B------:R-:W0:Y:S02]  /*0230*/  LDC.64 R2, c[0x0][0x388] ;  /* 0x0000e200ff027b82 */ /* 0x000e240000000a00 */
[----:B------:R-:W-:-:S04]  /*0240*/  FFMA R5, R8, R5, 0.33333182334899902344 ;  /* 0x3eaaaa7808057423 */ /* 0x000fc80000000005 */
[----:B------:R-:W-:Y:S01]  /*0250*/  FFMA R9, R8, R5, -0.5 ;  /* 0xbf00000008097423 */ /* 0x000fe20000000005 */
[----:B------:R-:W-:Y:S02]  /*0260*/  FSEL R5, RZ, -23, P0 ;  /* 0xc1b80000ff057808 */ /* 0x000fe40000000000 */
[----:B------:R-:W-:Y:S01]  /*0270*/  ISETP.GT.U32.AND P0, PT, R4, 0x7f7fffff, PT ;  /* 0x7f7fffff0400780c */ /* 0x000fe20003f04070 */
[----:B------:R-:W-:Y:S02]  /*0280*/  FMUL R9, R8, R9 ;  /* 0x0000000908097220 */ /* 0x000fe40000400000 */
[----:B------:R-:W-:Y:S02]  /*0290*/  FFMA R5, R6, 1.1920928955078125e-07, R5 ;  /* 0x3400000006057823 */ /* 0x000fe40000000005 */
[----:B------:R-:W-:-:S04]  /*02a0*/  FFMA R8, R8, R9, R8 ;  /* 0x0000000908087223 */ /* 0x000fc80000000008 */
[----:B------:R-:W-:-:S04]  /*02b0*/  FFMA R5, R5, 0.69314718246459960938, R8 ;  /* 0x3f31721805057823 */ /* 0x000fc80000000008 */
[C---:B------:R-:W-:Y:S01]  /*02c0*/  @P0 FFMA R5, R4.reuse, R7, +INF ;  /* 0x7f80000004050423 */ /* 0x040fe20000000007 */
[----:B------:R-:W-:Y:S01]  /*02d0*/  FSETP.NEU.AND P0, PT, R4, RZ, PT ;  /* 0x000000ff0400720b */ /* 0x000fe20003f0d000 */
[----:B0-----:R-:W-:-:S03]  /*02e0*/  IMAD.WIDE R2, R0, 0x4, R2 ;  /* 0x0000000400027825 */ /* 0x001fc600078e0202 */
[----:B------:R-:W-:-:S05]  /*02f0*/  FSEL R5, R5, -INF , P0 ;  /* 0xff80000005057808 */ /* 0x000fca0000000000 */
[----:B------:R-:W-:Y:S01]  /*0300*/  STG.E desc[UR4][R2.64], R5 ;  /* 0x0000000502007986 */ /* 0x000fe2000c101904 */
[----:B------:R-:W-:Y:S05]  /*0310*/  EXIT ;  /* 0x000000000000794d */ /* 0x000fea0003800000 */
.L_x_0:
[----:B------:R-:W-:-:S00]  /*0320*/  BRA `(.L_x_0) ;  /* 0xfffffffc00fc7947 */ /* 0x000fc0000383ffff */
[----:B------:R-:W-:-:S00]  /*0330*/  NOP ;  /* 0x0000000000007918 */ /* 0x000fc00000000000 */
        /* <DEDUP_REMOVED lines=12> */
.L_x_1:


//--------------------- .nv.shared.reserved.0     --------------------------
	.section	.nv.shared.reserved.0,"aw",@nobits
	.weak		__nv_reservedSMEM_offset_0_alias
	.size		__nv_reservedSMEM_offset_0_alias, 0, 64
	.other		__nv_reservedSMEM_offset_0_alias,@"STO_CUDA_RESERVED_SHARED STV_DEFAULT"
__nv_reservedSMEM_offset_0_alias:
	.zero		0
	.zero		64


//--------------------- .nv.constant0.log_forward --------------------------
	.section	.nv.constant0.log_forward,"a",@progbits
	.sectionflags	@""
	.align	4
.nv.constant0.log_forward:
	.zero		916


//--------------------- SYMBOLS --------------------------

	.type		.nv.reservedSmem.offset0,@object
	.size		.nv.reservedSmem.offset0,0x4
